//
// Generated by NVIDIA NVVM Compiler
//
// Compiler Build ID: CL-36424714
// Cuda compilation tools, release 13.0, V13.0.88
// Based on NVVM 20.0.0
//

.version 9.0
.target sm_100
.address_size 64

	// .globl	_Z11clock_blockPll
.extern .func  (.param .b32 func_retval0) vprintf
(
	.param .b64 vprintf_param_0,
	.param .b64 vprintf_param_1
)
;
.global .align 1 .b8 $str[17] = {69, 110, 100, 32, 67, 108, 111, 99, 107, 32, 66, 108, 111, 99, 107, 10};

.visible .entry _Z11clock_blockPll(
	.param .u64 .ptr .align 1 _Z11clock_blockPll_param_0,
	.param .u64 _Z11clock_blockPll_param_1
)
{
	.reg .pred 	%p<3>;
	.reg .b32 	%r<3>;
	.reg .b64 	%rd<14>;

	ld.param.u64 	%rd4, [_Z11clock_blockPll_param_0];
	ld.param.u64 	%rd5, [_Z11clock_blockPll_param_1];
	// begin inline asm
	mov.u64 	%rd6, %clock64;
	// end inline asm
	setp.lt.s64 	%p1, %rd5, 1;
	mov.b64 	%rd13, 0;
	@%p1 bra 	$L__BB0_2;
$L__BB0_1:
	// begin inline asm
	mov.u64 	%rd8, %clock64;
	// end inline asm
	sub.s64 	%rd9, %rd8, %rd6;
	and.b64  	%rd13, %rd9, 4294967295;
	setp.lt.u64 	%p2, %rd13, %rd5;
	@%p2 bra 	$L__BB0_1;
$L__BB0_2:
	cvta.to.global.u64 	%rd10, %rd4;
	st.global.u64 	[%rd10], %rd13;
	mov.u64 	%rd11, $str;
	cvta.global.u64 	%rd12, %rd11;
	{ // callseq 0, 0
	.param .b64 param0;
	st.param.b64 	[param0], %rd12;
	.param .b64 param1;
	st.param.b64 	[param1], 0;
	.param .b32 retval0;
	call.uni (retval0), 
	vprintf, 
	(
	param0, 
	param1
	);
	ld.param.b32 	%r1, [retval0];
	} // callseq 0
	ret;

}


// ===== COMPILED SASS (sm_100) =====

	.target	sm_100

	.elftype	@"ET_EXEC"


//--------------------- .note.nv.tkinfo           --------------------------
	.section	.note.nv.tkinfo,"",@"SHT_NOTE"
	.sectionflags	@"SHF_NOTE_NV_TKINFO"
	.tkinfo
        /*0018*/ 	.word	0x00000002
        /*0030*/ 	.string	""
        /*0030*/ 	.string	"ptxas"
        /*0030*/ 	.string	"Cuda compilation tools, release 13.0, V13.0.88"
        /*0030*/ 	.string	"Build cuda_13.0.r13.0/compiler.36424714_0"
        /*0030*/ 	.string	"-arch sm_100 -m 64 "



//--------------------- .note.nv.cuinfo           --------------------------
	.section	.note.nv.cuinfo,"",@"SHT_NOTE"
	.sectionflags	@"SHF_NOTE_NV_CUINFO"
        /*0018*/ 	.short	0x0002
        /*001a*/ 	.short	0x0064
        /*001c*/ 	.short	0x0082
	.zero		2


//--------------------- .nv.info                  --------------------------
	.section	.nv.info,"",@"SHT_CUDA_INFO"
	.align	4


	//----- nvinfo : EIATTR_REGCOUNT
	.align		4
        /*0000*/ 	.byte	0x04, 0x2f
        /*0002*/ 	.short	(.L_2 - .L_1)
	.align		4
.L_1:
        /*0004*/ 	.word	index@(_Z11clock_blockPll)
        /*0008*/ 	.word	0x00000018


	//----- nvinfo : EIATTR_FRAME_SIZE
	.align		4
.L_2:
        /*000c*/ 	.byte	0x04, 0x11
        /*000e*/ 	.short	(.L_4 - .L_3)
	.align		4
.L_3:
        /*0010*/ 	.word	index@(_Z11clock_blockPll)
        /*0014*/ 	.word	0x00000000


	//----- nvinfo : EIATTR_MIN_STACK_SIZE
	.align		4
.L_4:
        /*0018*/ 	.byte	0x04, 0x12
        /*001a*/ 	.short	(.L_6 - .L_5)
	.align		4
.L_5:
        /*001c*/ 	.word	index@(_Z11clock_blockPll)
        /*0020*/ 	.word	0x00000000
.L_6:


//--------------------- .nv.compat                --------------------------
	.section	.nv.compat,"",@"SHT_CUDA_COMPAT_INFO"
	.align	4
        /*0000*/ 	.byte	0x02, 0x09, 0x00, 0x00, 0x02, 0x02, 0x01, 0x00, 0x02, 0x05, 0x05, 0x00, 0x03, 0x07, 0x01, 0x01
        /*0010*/ 	.byte	0x02, 0x03, 0x00, 0x00, 0x02, 0x06, 0x01, 0x00, 0x04, 0x0b, 0x08, 0x00, 0x09, 0x00, 0x00, 0x00
        /*0020*/ 	.byte	0x00, 0x00, 0x00, 0x00


//--------------------- .nv.info._Z11clock_blockPll --------------------------
	.section	.nv.info._Z11clock_blockPll,"",@"SHT_CUDA_INFO"
	.sectionflags	@""
	.align	4


	//----- nvinfo : EIATTR_CUDA_API_VERSION
	.align		4
        /*0000*/ 	.byte	0x04, 0x37
        /*0002*/ 	.short	(.L_8 - .L_7)
.L_7:
        /*0004*/ 	.word	0x00000082


	//----- nvinfo : EIATTR_KPARAM_INFO
	.align		4
.L_8:
        /*0008*/ 	.byte	0x04, 0x17
        /*000a*/ 	.short	(.L_10 - .L_9)
.L_9:
        /*000c*/ 	.word	0x00000000
        /*0010*/ 	.short	0x0001
        /*0012*/ 	.short	0x0008
        /*0014*/ 	.byte	0x00, 0xf0, 0x21, 0x00


	//----- nvinfo : EIATTR_KPARAM_INFO
	.align		4
.L_10:
        /*0018*/ 	.byte	0x04, 0x17
        /*001a*/ 	.short	(.L_12 - .L_11)
.L_11:
        /*001c*/ 	.word	0x00000000
        /*0020*/ 	.short	0x0000
        /*0022*/ 	.short	0x0000
        /*0024*/ 	.byte	0x00, 0xf5, 0x21, 0x00


	//----- nvinfo : EIATTR_SPARSE_MMA_MASK
	.align		4
.L_12:
        /*0028*/ 	.byte	0x03, 0x50
        /*002a*/ 	.short	0x0000


	//----- nvinfo : EIATTR_MAXREG_COUNT
	.align		4
        /*002c*/ 	.byte	0x03, 0x1b
        /*002e*/ 	.short	0x00ff


	//----- nvinfo : EIATTR_EXTERNS
	.align		4
        /*0030*/ 	.byte	0x04, 0x0f
        /*0032*/ 	.short	(.L_14 - .L_13)


	//   ....[0]....
	.align		4
.L_13:
        /*0034*/ 	.word	index@(vprintf)


	//----- nvinfo : EIATTR_MERCURY_ISA_VERSION
	.align		4
.L_14:
        /*0038*/ 	.byte	0x03, 0x5f
        /*003a*/ 	.short	0x0101


	//----- nvinfo : EIATTR_VRC_CTA_INIT_COUNT
	.align		4
        /*003c*/ 	.byte	0x02, 0x4a
	.zero		1
	.zero		1


	//----- nvinfo : EIATTR_SYSCALL_OFFSETS
	.align		4
        /*0040*/ 	.byte	0x04, 0x46
        /*0042*/ 	.short	(.L_16 - .L_15)


	//   ....[0]....
.L_15:
        /*0044*/ 	.word	0x000001c0


	//----- nvinfo : EIATTR_EXIT_INSTR_OFFSETS
	.align		4
.L_16:
        /*0048*/ 	.byte	0x04, 0x1c
        /*004a*/ 	.short	(.L_18 - .L_17)


	//   ....[0]....
.L_17:
        /*004c*/ 	.word	0x000001d0


	//----- nvinfo : EIATTR_CBANK_PARAM_SIZE
	.align		4
.L_18:
        /*0050*/ 	.byte	0x03, 0x19
        /*0052*/ 	.short	0x0010


	//----- nvinfo : EIATTR_PARAM_CBANK
	.align		4
        /*0054*/ 	.byte	0x04, 0x0a
        /*0056*/ 	.short	(.L_20 - .L_19)
	.align		4
.L_19:
        /*0058*/ 	.word	index@(.nv.constant0._Z11clock_blockPll)
        /*005c*/ 	.short	0x0380
        /*005e*/ 	.short	0x0010


	//----- nvinfo : EIATTR_SW_WAR
	.align		4
.L_20:
        /*0060*/ 	.byte	0x04, 0x36
        /*0062*/ 	.short	(.L_22 - .L_21)
.L_21:
        /*0064*/ 	.word	0x00000008
.L_22:


//--------------------- .nv.callgraph             --------------------------
	.section	.nv.callgraph,"",@"SHT_CUDA_CALLGRAPH"
	.align	4
	.sectionentsize	8
	.align		4
        /*0000*/ 	.word	0x00000000
	.align		4
        /*0004*/ 	.word	0xffffffff
	.align		4
        /*0008*/ 	.word	index@(_Z11clock_blockPll)
	.align		4
        /*000c*/ 	.word	index@(vprintf)
	.align		4
        /*0010*/ 	.word	0x00000000
	.align		4
        /*0014*/ 	.word	0xfffffffe
	.align		4
        /*0018*/ 	.word	0x00000000
	.align		4
        /*001c*/ 	.word	0xfffffffd
	.align		4
        /*0020*/ 	.word	0x00000000
	.align		4
        /*0024*/ 	.word	0xfffffffc


//--------------------- .nv.constant4             --------------------------
	.section	.nv.constant4,"a",@progbits
	.align	8
	.align		8
.nv.constant4:
        /*0000*/ 	.dword	vprintf
	.align		8
        /*0008*/ 	.dword	$str


//--------------------- .text._Z11clock_blockPll  --------------------------
	.section	.text._Z11clock_blockPll,"ax",@progbits
	.align	128
        .global         _Z11clock_blockPll
        .type           _Z11clock_blockPll,@function
        .size           _Z11clock_blockPll,(.L_x_4 - _Z11clock_blockPll)
        .other          _Z11clock_blockPll,@"STO_CUDA_ENTRY STV_DEFAULT"
_Z11clock_blockPll:
.text._Z11clock_blockPll:
[----:B------:R-:W0:Y:S01]  /*0000*/  LDC R1, c[0x0][0x37c] ;  /* 0x0000df00ff017b82 */ /* 0x000e220000000800 */
[----:B------:R-:W1:Y:S01]  /*0010*/  LDCU.64 UR6, c[0x0][0x358] ;  /* 0x00006b00ff0677ac */ /* 0x000e620008000a00 */
[----:B------:R-:W-:-:S06]  /*0020*/  NOP ;  /* 0x0000000000007918 */ /* 0x000fcc0000000000 */
[----:B------:R-:W2:Y:S01]  /*0030*/  S2UR UR8, SR_CLOCKLO ;  /* 0x00000000000879c3 */ /* 0x000ea20000005000 */
[----:B------:R-:W-:Y:S01]  /*0040*/  NOP ;  /* 0x0000000000007918 */ /* 0x000fe20000000000 */
[----:B------:R-:W3:Y:S01]  /*0050*/  LDCU.64 UR10, c[0x0][0x388] ;  /* 0x00007100ff0a77ac */ /* 0x000ee20008000a00 */
[----:B------:R-:W-:Y:S01]  /*0060*/  UMOV UR4, URZ ;  /* 0x000000ff00047c82 */ /* 0x000fe20008000000 */
[----:B------:R-:W-:Y:S01]  /*0070*/  UMOV UR5, URZ ;  /* 0x000000ff00057c82 */ /* 0x000fe20008000000 */
[----:B---3--:R-:W-:-:S04]  /*0080*/  UISETP.GE.U32.AND UP0, UPT, UR10, 0x1, UPT ;  /* 0x000000010a00788c */ /* 0x008fc8000bf06070 */
[----:B------:R-:W-:-:S09]  /*0090*/  UISETP.GE.AND.EX UP0, UPT, UR11, URZ, UPT, UP0 ;  /* 0x000000ff0b00728c */ /* 0x000fd2000bf06300 */
[----:B-12---:R-:W-:Y:S05]  /*00a0*/  BRA.U !UP0, `(.L_x_0) ;  /* 0x0000000108187547 */ /* 0x006fea000b800000 */
.L_x_1:
[----:B------:R-:W1:Y:S01]  /*00b0*/  S2UR UR4, SR_CLOCKLO ;  /* 0x00000000000479c3 */ /* 0x000e620000005000 */
[----:B------:R-:W-:Y:S01]  /*00c0*/  NOP ;  /* 0x0000000000007918 */ /* 0x000fe20000000000 */
[----:B-1----:R-:W-:-:S04]  /*00d0*/  UIADD3 UR4, UPT, UPT, -UR8, UR4, URZ ;  /* 0x0000000408047290 */ /* 0x002fc8000fffe1ff */
[----:B------:R-:W-:-:S04]  /*00e0*/  UISETP.GE.U32.AND UP0, UPT, UR4, UR10, UPT ;  /* 0x0000000a0400728c */ /* 0x000fc8000bf06070 */
[----:B------:R-:W-:-:S09]  /*00f0*/  UISETP.GE.U32.AND.EX UP0, UPT, URZ, UR11, UPT, UP0 ;  /* 0x0000000bff00728c */ /* 0x000fd2000bf06100 */
[----:B------:R-:W-:Y:S05]  /*0100*/  BRA.U !UP0, `(.L_x_1) ;  /* 0xfffffffd08e87547 */ /* 0x000fea000b83ffff */
.L_x_0:
[----:B------:R-:W1:Y:S01]  /*0110*/  LDC.64 R2, c[0x0][0x380] ;  /* 0x0000e000ff027b82 */ /* 0x000e620000000a00 */
[----:B------:R-:W-:Y:S01]  /*0120*/  IMAD.U32 R10, RZ, RZ, UR4 ;  /* 0x00000004ff0a7e24 */ /* 0x000fe2000f8e00ff */
[----:B------:R-:W-:Y:S01]  /*0130*/  MOV R0, 0x0 ;  /* 0x0000000000007802 */ /* 0x000fe20000000f00 */
[----:B------:R-:W-:Y:S01]  /*0140*/  IMAD.U32 R11, RZ, RZ, UR5 ;  /* 0x00000005ff0b7e24 */ /* 0x000fe2000f8e00ff */
[----:B------:R-:W2:Y:S01]  /*0150*/  LDCU.64 UR4, c[0x4][0x8] ;  /* 0x01000100ff0477ac */ /* 0x000ea20008000a00 */
[----:B------:R-:W-:-:S03]  /*0160*/  CS2R R6, SRZ ;  /* 0x0000000000067805 */ /* 0x000fc6000001ff00 */
[----:B------:R3:W4:Y:S01]  /*0170*/  LDC.64 R8, c[0x4][R0] ;  /* 0x0100000000087b82 */ /* 0x0007220000000a00 */
[----:B--2---:R-:W-:Y:S01]  /*0180*/  MOV R4, UR4 ;  /* 0x0000000400047c02 */ /* 0x004fe20008000f00 */
[----:B------:R-:W-:Y:S01]  /*0190*/  IMAD.U32 R5, RZ, RZ, UR5 ;  /* 0x00000005ff057e24 */ /* 0x000fe2000f8e00ff */
[----:B-1----:R3:W-:Y:S06]  /*01a0*/  STG.E.64 desc[UR6][R2.64], R10 ;  /* 0x0000000a02007986 */ /* 0x0027ec000c101b06 */
[----:B------:R-:W-:-:S07]  /*01b0*/  LEPC R20, `(.L_x_2) ;  /* 0x000000001014794e */ /* 0x000fce0000000000 */
[----:B0--34-:R-:W-:Y:S05]  /*01c0*/  CALL.ABS.NOINC R8 ;  /* 0x0000000008007343 */ /* 0x019fea0003c00000 */
.L_x_2:
[----:B------:R-:W-:Y:S05]  /*01d0*/  EXIT ;  /* 0x000000000000794d */ /* 0x000fea0003800000 */
.L_x_3:
[----:B------:R-:W-:-:S00]  /*01e0*/  BRA `(.L_x_3) ;  /* 0xfffffffc00fc7947 */ /* 0x000fc0000383ffff */
[----:B------:R-:W-:-:S00]  /*01f0*/  NOP ;  /* 0x0000000000007918 */ /* 0x000fc00000000000 */
        /* <DEDUP_REMOVED lines=8> */
.L_x_4:


//--------------------- .nv.global.init           --------------------------
	.section	.nv.global.init,"aw",@progbits
.nv.global.init:
	.type		$str,@object
	.size		$str,(.L_0 - $str)
$str:
        /*0000*/ 	.byte	0x45, 0x6e, 0x64, 0x20, 0x43, 0x6c, 0x6f, 0x63, 0x6b, 0x20, 0x42, 0x6c, 0x6f, 0x63, 0x6b, 0x0a
        /*0010*/ 	.byte	0x00
.L_0:


//--------------------- .nv.shared.reserved.0     --------------------------
	.section	.nv.shared.reserved.0,"aw",@nobits
	.weak		__nv_reservedSMEM_offset_0_alias
	.size		__nv_reservedSMEM_offset_0_alias, 0, 64
	.other		__nv_reservedSMEM_offset_0_alias,@"STO_CUDA_RESERVED_SHARED STV_DEFAULT"
__nv_reservedSMEM_offset_0_alias:
	.zero		0
	.zero		64


//--------------------- .nv.constant0._Z11clock_blockPll --------------------------
	.section	.nv.constant0._Z11clock_blockPll,"a",@progbits
	.sectionflags	@""
	.align	4
.nv.constant0._Z11clock_blockPll:
	.zero		912


//--------------------- SYMBOLS --------------------------

	.type		.nv.reservedSmem.offset0,@object
	.size		.nv.reservedSmem.offset0,0x4
	.type		vprintf,@function
